	.headerflags	@"EF_CUDA_TEXMODE_UNIFIED EF_CUDA_64BIT_ADDRESS EF_CUDA_ACCELERATORS EF_CUDA_SM90 EF_CUDA_VIRTUAL_SM(EF_CUDA_SM90)"
	.elftype	@"ET_EXEC"


//--------------------- .nv.info                  --------------------------
	.section	.nv.info,"",@"SHT_CUDA_INFO"
	.align	4


	//----- nvinfo : EIATTR_REGCOUNT
	.align		4
        /*0000*/ 	.byte	0x04, 0x2f
        /*0002*/ 	.short	(.L_1 - .L_0)
	.align		4
.L_0:
        /*0004*/ 	.word	index@(triton_poi_fused_convolution_relu_18)
        /*0008*/ 	.word	0x0000000c


	//----- nvinfo : EIATTR_MIN_STACK_SIZE
	.align		4
.L_1:
        /*000c*/ 	.byte	0x04, 0x12
        /*000e*/ 	.short	(.L_3 - .L_2)
	.align		4
.L_2:
        /*0010*/ 	.word	index@(triton_poi_fused_convolution_relu_18)
        /*0014*/ 	.word	0x00000000


	//----- nvinfo : EIATTR_FRAME_SIZE
	.align		4
.L_3:
        /*0018*/ 	.byte	0x04, 0x11
        /*001a*/ 	.short	(.L_5 - .L_4)
	.align		4
.L_4:
        /*001c*/ 	.word	index@(triton_poi_fused_convolution_relu_18)
        /*0020*/ 	.word	0x00000000


	//----- nvinfo : EIATTR_MIN_STACK_SIZE
	.align		4
.L_5:
        /*0024*/ 	.byte	0x04, 0x12
        /*0026*/ 	.short	(.L_7 - .L_6)
	.align		4
.L_6:
        /*0028*/ 	.word	index@(triton_poi_fused_convolution_relu_18)
        /*002c*/ 	.word	0x00000000
.L_7:


//--------------------- .nv.info.triton_poi_fused_convolution_relu_18 --------------------------
	.section	.nv.info.triton_poi_fused_convolution_relu_18,"",@"SHT_CUDA_INFO"
	.sectionflags	@""
	.align	4


	//----- nvinfo : EIATTR_CUDA_API_VERSION
	.align		4
        /*0000*/ 	.byte	0x04, 0x37
        /*0002*/ 	.short	(.L_9 - .L_8)
.L_8:
        /*0004*/ 	.word	0x0000007c


	//----- nvinfo : EIATTR_KPARAM_INFO
	.align		4
.L_9:
        /*0008*/ 	.byte	0x04, 0x17
        /*000a*/ 	.short	(.L_11 - .L_10)
.L_10:
        /*000c*/ 	.word	0x00000000
        /*0010*/ 	.short	0x0002
        /*0012*/ 	.short	0x0010
        /*0014*/ 	.byte	0x00, 0xf0, 0x11, 0x00


	//----- nvinfo : EIATTR_KPARAM_INFO
	.align		4
.L_11:
        /*0018*/ 	.byte	0x04, 0x17
        /*001a*/ 	.short	(.L_13 - .L_12)
.L_12:
        /*001c*/ 	.word	0x00000000
        /*0020*/ 	.short	0x0001
        /*0022*/ 	.short	0x0008
        /*0024*/ 	.byte	0x00, 0xf4, 0x21, 0x00


	//----- nvinfo : EIATTR_KPARAM_INFO
	.align		4
.L_13:
        /*0028*/ 	.byte	0x04, 0x17
        /*002a*/ 	.short	(.L_15 - .L_14)
.L_14:
        /*002c*/ 	.word	0x00000000
        /*0030*/ 	.short	0x0000
        /*0032*/ 	.short	0x0000
        /*0034*/ 	.byte	0x00, 0xf4, 0x21, 0x00


	//----- nvinfo : EIATTR_SPARSE_MMA_MASK
	.align		4
.L_15:
        /*0038*/ 	.byte	0x03, 0x50
        /*003a*/ 	.short	0x0000


	//----- nvinfo : EIATTR_MAXREG_COUNT
	.align		4
        /*003c*/ 	.byte	0x03, 0x1b
        /*003e*/ 	.short	0x00ff


	//----- nvinfo : EIATTR_EXIT_INSTR_OFFSETS
	.align		4
        /*0040*/ 	.byte	0x04, 0x1c
        /*0042*/ 	.short	(.L_17 - .L_16)


	//   ....[0]....
.L_16:
        /*0044*/ 	.word	0x000001c0


	//----- nvinfo : EIATTR_REQNTID
	.align		4
.L_17:
        /*0048*/ 	.byte	0x04, 0x10
        /*004a*/ 	.short	(.L_19 - .L_18)
.L_18:
        /*004c*/ 	.word	0x00000080
        /*0050*/ 	.word	0x00000001
        /*0054*/ 	.word	0x00000001


	//----- nvinfo : EIATTR_CBANK_PARAM_SIZE
	.align		4
.L_19:
        /*0058*/ 	.byte	0x03, 0x19
        /*005a*/ 	.short	0x0014


	//----- nvinfo : EIATTR_PARAM_CBANK
	.align		4
        /*005c*/ 	.byte	0x04, 0x0a
        /*005e*/ 	.short	(.L_21 - .L_20)
	.align		4
.L_20:
        /*0060*/ 	.word	index@(.nv.constant0.triton_poi_fused_convolution_relu_18)
        /*0064*/ 	.short	0x0210
        /*0066*/ 	.short	0x0014


	//----- nvinfo : EIATTR_SW_WAR
	.align		4
.L_21:
        /*0068*/ 	.byte	0x04, 0x36
        /*006a*/ 	.short	(.L_23 - .L_22)
.L_22:
        /*006c*/ 	.word	0x00000008
.L_23:


//--------------------- .nv.callgraph             --------------------------
	.section	.nv.callgraph,"",@"SHT_CUDA_CALLGRAPH"
	.align	4
	.sectionentsize	8
	.align		4
        /*0000*/ 	.word	0x00000000
	.align		4
        /*0004*/ 	.word	0xffffffff
	.align		4
        /*0008*/ 	.word	0x00000000
	.align		4
        /*000c*/ 	.word	0xfffffffe
	.align		4
        /*0010*/ 	.word	0x00000000
	.align		4
        /*0014*/ 	.word	0xfffffffd
	.align		4
        /*0018*/ 	.word	0x00000000
	.align		4
        /*001c*/ 	.word	0xfffffffc


//--------------------- .text.triton_poi_fused_convolution_relu_18 --------------------------
	.section	.text.triton_poi_fused_convolution_relu_18,"ax",@progbits
	.align	128
        .global         triton_poi_fused_convolution_relu_18
        .type           triton_poi_fused_convolution_relu_18,@function
        .size           triton_poi_fused_convolution_relu_18,(.L_x_1 - triton_poi_fused_convolution_relu_18)
        .other          triton_poi_fused_convolution_relu_18,@"STO_CUDA_ENTRY STV_DEFAULT"
triton_poi_fused_convolution_relu_18:
.text.triton_poi_fused_convolution_relu_18:
[----:B------:R-:W-:Y:S01]  /*0000*/  LDC R1, c[0x0][0x28] ;  /* 0x00000a00ff017b82 */ /* 0x000fe20000000800 */
[----:B------:R-:W1:Y:S07]  /*0010*/  S2R R0, SR_TID.X ;  /* 0x0000000000007919 */ /* 0x000e6e0000002100 */
[----:B------:R-:W2:Y:S01]  /*0020*/  LDC.64 R4, c[0x0][0x218] ;  /* 0x00008600ff047b82 */ /* 0x000ea20000000a00 */
[----:B------:R-:W-:Y:S01]  /*0030*/  ULDC.64 UR4, c[0x0][0x208] ;  /* 0x0000820000047ab9 */ /* 0x000fe20000000a00 */
[----:B------:R-:W3:Y:S06]  /*0040*/  S2R R7, SR_CTAID.X ;  /* 0x0000000000077919 */ /* 0x000eec0000002500 */
[----:B------:R-:W4:Y:S01]  /*0050*/  LDC.64 R2, c[0x0][0x210] ;  /* 0x00008400ff027b82 */ /* 0x000f220000000a00 */
[----:B-1----:R-:W-:Y:S01]  /*0060*/  IMAD.SHL.U32 R0, R0, 0x2, RZ ;  /* 0x0000000200007824 */ /* 0x002fe200078e00ff */
[----:B---3--:R-:W-:-:S04]  /*0070*/  SHF.R.S32.HI R6, RZ, 0x17, R7 ;  /* 0x00000017ff067819 */ /* 0x008fc80000011407 */
[----:B------:R-:W-:Y:S02]  /*0080*/  LOP3.LUT R0, R0, 0xfe, RZ, 0xc0, !PT ;  /* 0x000000fe00007812 */ /* 0x000fe400078ec0ff */
[----:B------:R-:W-:-:S03]  /*0090*/  SGXT R6, R6, 0x1 ;  /* 0x000000010606781a */ /* 0x000fc60000000200 */
[----:B------:R-:W-:-:S04]  /*00a0*/  IMAD R7, R7, 0x100, R0 ;  /* 0x0000010007077824 */ /* 0x000fc800078e0200 */
[----:B----4-:R-:W-:Y:S01]  /*00b0*/  IMAD.WIDE R2, R7, 0x4, R2 ;  /* 0x0000000407027825 */ /* 0x010fe200078e0202 */
[----:B------:R-:W-:-:S04]  /*00c0*/  LEA.HI R6, R6, R7, RZ, 0x2 ;  /* 0x0000000706067211 */ /* 0x000fc800078f10ff */
[--C-:B------:R-:W-:Y:S02]  /*00d0*/  SHF.R.S32.HI R0, RZ, 0x2, R6.reuse ;  /* 0x00000002ff007819 */ /* 0x100fe40000011406 */
[----:B------:R-:W-:Y:S02]  /*00e0*/  SHF.R.S32.HI R9, RZ, 0x1f, R6 ;  /* 0x0000001fff097819 */ /* 0x000fe40000011406 */
[----:B------:R-:W3:Y:S02]  /*00f0*/  LDG.E.64 R6, desc[UR4][R2.64] ;  /* 0x0000000402067981 */ /* 0x000ee4000c1e1b00 */
[----:B------:R-:W-:-:S04]  /*0100*/  LEA.HI R9, R9, R0, RZ, 0x8 ;  /* 0x0000000009097211 */ /* 0x000fc800078f40ff */
[----:B------:R-:W-:-:S05]  /*0110*/  LOP3.LUT R9, R9, 0xffffff00, RZ, 0xc0, !PT ;  /* 0xffffff0009097812 */ /* 0x000fca00078ec0ff */
[----:B------:R-:W-:-:S04]  /*0120*/  IMAD.IADD R9, R0, 0x1, -R9 ;  /* 0x0000000100097824 */ /* 0x000fc800078e0a09 */
[----:B--2---:R-:W-:-:S06]  /*0130*/  IMAD.WIDE R4, R9, 0x4, R4 ;  /* 0x0000000409047825 */ /* 0x004fcc00078e0204 */
[----:B------:R-:W3:Y:S02]  /*0140*/  LDG.E.EL R4, desc[UR4][R4.64] ;  /* 0x0000000404047981 */ /* 0x000ee4000c2e1900 */
[CC--:B---3--:R-:W-:Y:S01]  /*0150*/  FSETP.GEU.AND P0, PT, R6.reuse, -R4.reuse, PT ;  /* 0x800000040600720b */ /* 0x0c8fe20003f0e000 */
[--C-:B------:R-:W-:Y:S01]  /*0160*/  FADD R6, R6, R4.reuse ;  /* 0x0000000406067221 */ /* 0x100fe20000000000 */
[C---:B------:R-:W-:Y:S01]  /*0170*/  FADD R0, R7.reuse, R4 ;  /* 0x0000000407007221 */ /* 0x040fe20000000000 */
[----:B------:R-:W-:-:S03]  /*0180*/  FSETP.GEU.AND P1, PT, R7, -R4, PT ;  /* 0x800000040700720b */ /* 0x000fc60003f2e000 */
[----:B------:R-:W-:Y:S02]  /*0190*/  FSEL R6, R6, RZ, P0 ;  /* 0x000000ff06067208 */ /* 0x000fe40000000000 */
[----:B------:R-:W-:-:S05]  /*01a0*/  FSEL R7, R0, RZ, P1 ;  /* 0x000000ff00077208 */ /* 0x000fca0000800000 */
[----:B------:R-:W-:Y:S01]  /*01b0*/  STG.E.64 desc[UR4][R2.64], R6 ;  /* 0x0000000602007986 */ /* 0x000fe2000c101b04 */
[----:B------:R-:W-:Y:S05]  /*01c0*/  EXIT ;  /* 0x000000000000794d */ /* 0x000fea0003800000 */
.L_x_0:
[----:B------:R-:W-:-:S00]  /*01d0*/  BRA `(.L_x_0) ;  /* 0xfffffffc00fc7947 */ /* 0x000fc0000383ffff */
[----:B------:R-:W-:-:S00]  /*01e0*/  NOP ;  /* 0x0000000000007918 */ /* 0x000fc00000000000 */
        /* <DEDUP_REMOVED lines=9> */
.L_x_1:


//--------------------- .nv.constant0.triton_poi_fused_convolution_relu_18 --------------------------
	.section	.nv.constant0.triton_poi_fused_convolution_relu_18,"a",@progbits
	.sectionflags	@""
	.align	4
.nv.constant0.triton_poi_fused_convolution_relu_18:
	.zero		548
